	.headerflags	@"EF_CUDA_TEXMODE_UNIFIED EF_CUDA_64BIT_ADDRESS EF_CUDA_ACCELERATORS EF_CUDA_SM90 EF_CUDA_VIRTUAL_SM(EF_CUDA_SM90)"
	.elftype	@"ET_EXEC"


//--------------------- .nv.info                  --------------------------
	.section	.nv.info,"",@"SHT_CUDA_INFO"
	.align	4


	//----- nvinfo : EIATTR_REGCOUNT
	.align		4
        /*0000*/ 	.byte	0x04, 0x2f
        /*0002*/ 	.short	(.L_1 - .L_0)
	.align		4
.L_0:
        /*0004*/ 	.word	index@(triton_poi_fused_convolution_24)
        /*0008*/ 	.word	0x0000001a


	//----- nvinfo : EIATTR_MIN_STACK_SIZE
	.align		4
.L_1:
        /*000c*/ 	.byte	0x04, 0x12
        /*000e*/ 	.short	(.L_3 - .L_2)
	.align		4
.L_2:
        /*0010*/ 	.word	index@(triton_poi_fused_convolution_24)
        /*0014*/ 	.word	0x00000000


	//----- nvinfo : EIATTR_FRAME_SIZE
	.align		4
.L_3:
        /*0018*/ 	.byte	0x04, 0x11
        /*001a*/ 	.short	(.L_5 - .L_4)
	.align		4
.L_4:
        /*001c*/ 	.word	index@(triton_poi_fused_convolution_24)
        /*0020*/ 	.word	0x00000000


	//----- nvinfo : EIATTR_MIN_STACK_SIZE
	.align		4
.L_5:
        /*0024*/ 	.byte	0x04, 0x12
        /*0026*/ 	.short	(.L_7 - .L_6)
	.align		4
.L_6:
        /*0028*/ 	.word	index@(triton_poi_fused_convolution_24)
        /*002c*/ 	.word	0x00000000
.L_7:


//--------------------- .nv.info.triton_poi_fused_convolution_24 --------------------------
	.section	.nv.info.triton_poi_fused_convolution_24,"",@"SHT_CUDA_INFO"
	.sectionflags	@""
	.align	4


	//----- nvinfo : EIATTR_CUDA_API_VERSION
	.align		4
        /*0000*/ 	.byte	0x04, 0x37
        /*0002*/ 	.short	(.L_9 - .L_8)
.L_8:
        /*0004*/ 	.word	0x0000007c


	//----- nvinfo : EIATTR_KPARAM_INFO
	.align		4
.L_9:
        /*0008*/ 	.byte	0x04, 0x17
        /*000a*/ 	.short	(.L_11 - .L_10)
.L_10:
        /*000c*/ 	.word	0x00000000
        /*0010*/ 	.short	0x0002
        /*0012*/ 	.short	0x0010
        /*0014*/ 	.byte	0x00, 0xf0, 0x11, 0x00


	//----- nvinfo : EIATTR_KPARAM_INFO
	.align		4
.L_11:
        /*0018*/ 	.byte	0x04, 0x17
        /*001a*/ 	.short	(.L_13 - .L_12)
.L_12:
        /*001c*/ 	.word	0x00000000
        /*0020*/ 	.short	0x0001
        /*0022*/ 	.short	0x0008
        /*0024*/ 	.byte	0x00, 0xf4, 0x21, 0x00


	//----- nvinfo : EIATTR_KPARAM_INFO
	.align		4
.L_13:
        /*0028*/ 	.byte	0x04, 0x17
        /*002a*/ 	.short	(.L_15 - .L_14)
.L_14:
        /*002c*/ 	.word	0x00000000
        /*0030*/ 	.short	0x0000
        /*0032*/ 	.short	0x0000
        /*0034*/ 	.byte	0x00, 0xf4, 0x21, 0x00


	//----- nvinfo : EIATTR_SPARSE_MMA_MASK
	.align		4
.L_15:
        /*0038*/ 	.byte	0x03, 0x50
        /*003a*/ 	.short	0x0000


	//----- nvinfo : EIATTR_MAXREG_COUNT
	.align		4
        /*003c*/ 	.byte	0x03, 0x1b
        /*003e*/ 	.short	0x00ff


	//----- nvinfo : EIATTR_EXIT_INSTR_OFFSETS
	.align		4
        /*0040*/ 	.byte	0x04, 0x1c
        /*0042*/ 	.short	(.L_17 - .L_16)


	//   ....[0]....
.L_16:
        /*0044*/ 	.word	0x000002c0


	//   ....[1]....
        /*0048*/ 	.word	0x000002e0


	//----- nvinfo : EIATTR_REQNTID
	.align		4
.L_17:
        /*004c*/ 	.byte	0x04, 0x10
        /*004e*/ 	.short	(.L_19 - .L_18)
.L_18:
        /*0050*/ 	.word	0x00000080
        /*0054*/ 	.word	0x00000001
        /*0058*/ 	.word	0x00000001


	//----- nvinfo : EIATTR_CBANK_PARAM_SIZE
	.align		4
.L_19:
        /*005c*/ 	.byte	0x03, 0x19
        /*005e*/ 	.short	0x0014


	//----- nvinfo : EIATTR_PARAM_CBANK
	.align		4
        /*0060*/ 	.byte	0x04, 0x0a
        /*0062*/ 	.short	(.L_21 - .L_20)
	.align		4
.L_20:
        /*0064*/ 	.word	index@(.nv.constant0.triton_poi_fused_convolution_24)
        /*0068*/ 	.short	0x0210
        /*006a*/ 	.short	0x0014


	//----- nvinfo : EIATTR_SW_WAR
	.align		4
.L_21:
        /*006c*/ 	.byte	0x04, 0x36
        /*006e*/ 	.short	(.L_23 - .L_22)
.L_22:
        /*0070*/ 	.word	0x00000008
.L_23:


//--------------------- .nv.callgraph             --------------------------
	.section	.nv.callgraph,"",@"SHT_CUDA_CALLGRAPH"
	.align	4
	.sectionentsize	8
	.align		4
        /*0000*/ 	.word	0x00000000
	.align		4
        /*0004*/ 	.word	0xffffffff
	.align		4
        /*0008*/ 	.word	0x00000000
	.align		4
        /*000c*/ 	.word	0xfffffffe
	.align		4
        /*0010*/ 	.word	0x00000000
	.align		4
        /*0014*/ 	.word	0xfffffffd
	.align		4
        /*0018*/ 	.word	0x00000000
	.align		4
        /*001c*/ 	.word	0xfffffffc


//--------------------- .text.triton_poi_fused_convolution_24 --------------------------
	.section	.text.triton_poi_fused_convolution_24,"ax",@progbits
	.align	128
        .global         triton_poi_fused_convolution_24
        .type           triton_poi_fused_convolution_24,@function
        .size           triton_poi_fused_convolution_24,(.L_x_1 - triton_poi_fused_convolution_24)
        .other          triton_poi_fused_convolution_24,@"STO_CUDA_ENTRY STV_DEFAULT"
triton_poi_fused_convolution_24:
.text.triton_poi_fused_convolution_24:
[----:B------:R-:W0:Y:S02]  /*0000*/  LDC R1, c[0x0][0x28] ;  /* 0x00000a00ff017b82 */ /* 0x000e240000000800 */
[----:B------:R-:W1:Y:S01]  /*0010*/  S2R R0, SR_TID.X ;  /* 0x0000000000007919 */ /* 0x000e620000002100 */
[----:B------:R-:W2:Y:S01]  /*0020*/  LDC.64 R8, c[0x0][0x218] ;  /* 0x00008600ff087b82 */ /* 0x000ea20000000a00 */
[----:B------:R-:W-:Y:S01]  /*0030*/  ULDC.64 UR4, c[0x0][0x208] ;  /* 0x0000820000047ab9 */ /* 0x000fe20000000a00 */
[----:B------:R-:W3:Y:S06]  /*0040*/  S2R R11, SR_CTAID.X ;  /* 0x00000000000b7919 */ /* 0x000eec0000002500 */
[----:B------:R-:W4:Y:S01]  /*0050*/  LDC.64 R2, c[0x0][0x210] ;  /* 0x00008400ff027b82 */ /* 0x000f220000000a00 */
[----:B-1----:R-:W-:-:S04]  /*0060*/  SHF.L.U32 R0, R0, 0x2, RZ ;  /* 0x0000000200007819 */ /* 0x002fc800000006ff */
[----:B------:R-:W-:-:S04]  /*0070*/  LOP3.LUT R0, R0, 0x1fc, RZ, 0xc0, !PT ;  /* 0x000001fc00007812 */ /* 0x000fc800078ec0ff */
[----:B---3--:R-:W-:-:S04]  /*0080*/  LEA R11, R11, R0, 0xa ;  /* 0x000000000b0b7211 */ /* 0x008fc800078e50ff */
[----:B------:R-:W-:Y:S01]  /*0090*/  IADD3 R0, R11, 0x200, RZ ;  /* 0x000002000b007810 */ /* 0x000fe20007ffe0ff */
[C---:B------:R-:W-:Y:S01]  /*00a0*/  IMAD.HI R4, R11.reuse, 0x2aaaaaab, RZ ;  /* 0x2aaaaaab0b047827 */ /* 0x040fe200078e02ff */
[C---:B------:R-:W-:Y:S02]  /*00b0*/  ISETP.GE.AND P0, PT, R11.reuse, 0x12c00, PT ;  /* 0x00012c000b00780c */ /* 0x040fe40003f06270 */
[----:B------:R-:W-:Y:S02]  /*00c0*/  CS2R R20, SRZ ;  /* 0x0000000000147805 */ /* 0x000fe4000001ff00 */
[----:B------:R-:W-:Y:S01]  /*00d0*/  CS2R R22, SRZ ;  /* 0x0000000000167805 */ /* 0x000fe2000001ff00 */
[C---:B------:R-:W-:Y:S01]  /*00e0*/  IMAD.HI R7, R0.reuse, 0x2aaaaaab, RZ ;  /* 0x2aaaaaab00077827 */ /* 0x040fe200078e02ff */
[----:B------:R-:W-:Y:S02]  /*00f0*/  SHF.R.U32.HI R5, RZ, 0x1, R4 ;  /* 0x00000001ff057819 */ /* 0x000fe40000011604 */
[----:B------:R-:W-:Y:S01]  /*0100*/  ISETP.GE.AND P1, PT, R0, 0x12c00, PT ;  /* 0x00012c000000780c */ /* 0x000fe20003f26270 */
[----:B----4-:R-:W-:Y:S01]  /*0110*/  IMAD.WIDE R2, R11, 0x4, R2 ;  /* 0x000000040b027825 */ /* 0x010fe200078e0202 */
[----:B------:R-:W-:-:S02]  /*0120*/  SHF.R.U32.HI R10, RZ, 0x1, R7 ;  /* 0x00000001ff0a7819 */ /* 0x000fc40000011607 */
[----:B------:R-:W-:Y:S02]  /*0130*/  LEA.HI R6, R4, R5, RZ, 0x1 ;  /* 0x0000000504067211 */ /* 0x000fe400078f08ff */
[----:B------:R-:W-:Y:S02]  /*0140*/  CS2R R4, SRZ ;  /* 0x0000000000047805 */ /* 0x000fe4000001ff00 */
[----:B------:R-:W-:Y:S01]  /*0150*/  LEA.HI R7, R7, R10, RZ, 0x1 ;  /* 0x0000000a07077211 */ /* 0x000fe200078f08ff */
[----:B------:R-:W3:Y:S01]  /*0160*/  @!P0 LDG.E.128 R20, desc[UR4][R2.64] ;  /* 0x0000000402148981 */ /* 0x000ee2000c1e1d00 */
[----:B------:R-:W-:-:S03]  /*0170*/  IMAD R15, R6, -0xc, R11 ;  /* 0xfffffff4060f7824 */ /* 0x000fc600078e020b */
[----:B------:R-:W-:Y:S01]  /*0180*/  IMAD R17, R7, -0xc, R0 ;  /* 0xfffffff407117824 */ /* 0x000fe200078e0200 */
[----:B------:R-:W-:Y:S01]  /*0190*/  CS2R R6, SRZ ;  /* 0x0000000000067805 */ /* 0x000fe2000001ff00 */
[--C-:B--2---:R-:W-:Y:S01]  /*01a0*/  IMAD.WIDE R14, R15, 0x4, R8.reuse ;  /* 0x000000040f0e7825 */ /* 0x104fe200078e0208 */
[----:B------:R-:W-:Y:S02]  /*01b0*/  CS2R R10, SRZ ;  /* 0x00000000000a7805 */ /* 0x000fe4000001ff00 */
[----:B------:R-:W-:Y:S01]  /*01c0*/  CS2R R12, SRZ ;  /* 0x00000000000c7805 */ /* 0x000fe2000001ff00 */
[----:B------:R-:W-:Y:S01]  /*01d0*/  IMAD.WIDE R16, R17, 0x4, R8 ;  /* 0x0000000411107825 */ /* 0x000fe200078e0208 */
[----:B------:R1:W3:Y:S01]  /*01e0*/  @!P0 LDG.E.EL.128 R4, desc[UR4][R14.64] ;  /* 0x000000040e048981 */ /* 0x0002e2000c2e1d00 */
[----:B------:R-:W-:-:S06]  /*01f0*/  CS2R R8, SRZ ;  /* 0x0000000000087805 */ /* 0x000fcc000001ff00 */
[----:B------:R-:W2:Y:S01]  /*0200*/  @!P1 LDG.E.EL.128 R8, desc[UR4][R16.64] ;  /* 0x0000000410089981 */ /* 0x000ea2000c2e1d00 */
[----:B-1----:R-:W-:-:S06]  /*0210*/  CS2R R14, SRZ ;  /* 0x00000000000e7805 */ /* 0x002fcc000001ff00 */
[----:B------:R-:W2:Y:S01]  /*0220*/  @!P1 LDG.E.128 R12, desc[UR4][R2.64+0x800] ;  /* 0x00080004020c9981 */ /* 0x000ea2000c1e1d00 */
[----:B---3--:R-:W-:Y:S01]  /*0230*/  FADD R4, R4, R20 ;  /* 0x0000001404047221 */ /* 0x008fe20000000000 */
[----:B------:R-:W-:Y:S01]  /*0240*/  FADD R5, R5, R21 ;  /* 0x0000001505057221 */ /* 0x000fe20000000000 */
[----:B------:R-:W-:Y:S01]  /*0250*/  FADD R6, R6, R22 ;  /* 0x0000001606067221 */ /* 0x000fe20000000000 */
[----:B------:R-:W-:-:S05]  /*0260*/  FADD R7, R7, R23 ;  /* 0x0000001707077221 */ /* 0x000fca0000000000 */
[----:B------:R1:W-:Y:S01]  /*0270*/  @!P0 STG.E.128 desc[UR4][R2.64], R4 ;  /* 0x0000000402008986 */ /* 0x0003e2000c101d04 */
[----:B--2---:R-:W-:Y:S01]  /*0280*/  FADD R8, R8, R12 ;  /* 0x0000000c08087221 */ /* 0x004fe20000000000 */
[----:B------:R-:W-:Y:S01]  /*0290*/  FADD R9, R9, R13 ;  /* 0x0000000d09097221 */ /* 0x000fe20000000000 */
[----:B------:R-:W-:Y:S01]  /*02a0*/  FADD R10, R10, R14 ;  /* 0x0000000e0a0a7221 */ /* 0x000fe20000000000 */
[----:B------:R-:W-:Y:S01]  /*02b0*/  FADD R11, R11, R15 ;  /* 0x0000000f0b0b7221 */ /* 0x000fe20000000000 */
[----:B------:R-:W-:Y:S06]  /*02c0*/  @P1 EXIT ;  /* 0x000000000000194d */ /* 0x000fec0003800000 */
[----:B------:R-:W-:Y:S01]  /*02d0*/  STG.E.128 desc[UR4][R2.64+0x800], R8 ;  /* 0x0008000802007986 */ /* 0x000fe2000c101d04 */
[----:B------:R-:W-:Y:S05]  /*02e0*/  EXIT ;  /* 0x000000000000794d */ /* 0x000fea0003800000 */
.L_x_0:
[----:B------:R-:W-:-:S00]  /*02f0*/  BRA `(.L_x_0) ;  /* 0xfffffffc00fc7947 */ /* 0x000fc0000383ffff */
[----:B------:R-:W-:-:S00]  /*0300*/  NOP ;  /* 0x0000000000007918 */ /* 0x000fc00000000000 */
[----:B------:R-:W-:-:S00]  /*0310*/  NOP ;  /* 0x0000000000007918 */ /* 0x000fc00000000000 */
[----:B------:R-:W-:-:S00]  /*0320*/  NOP ;  /* 0x0000000000007918 */ /* 0x000fc00000000000 */
[----:B------:R-:W-:-:S00]  /*0330*/  NOP ;  /* 0x0000000000007918 */ /* 0x000fc00000000000 */
[----:B------:R-:W-:-:S00]  /*0340*/  NOP ;  /* 0x0000000000007918 */ /* 0x000fc00000000000 */
[----:B------:R-:W-:-:S00]  /*0350*/  NOP ;  /* 0x0000000000007918 */ /* 0x000fc00000000000 */
[----:B------:R-:W-:-:S00]  /*0360*/  NOP ;  /* 0x0000000000007918 */ /* 0x000fc00000000000 */
[----:B------:R-:W-:-:S00]  /*0370*/  NOP ;  /* 0x0000000000007918 */ /* 0x000fc00000000000 */
.L_x_1:


//--------------------- .nv.constant0.triton_poi_fused_convolution_24 --------------------------
	.section	.nv.constant0.triton_poi_fused_convolution_24,"a",@progbits
	.sectionflags	@""
	.align	4
.nv.constant0.triton_poi_fused_convolution_24:
	.zero		548
